//
// Generated by NVIDIA NVVM Compiler
//
// Compiler Build ID: CL-36424714
// Cuda compilation tools, release 13.0, V13.0.88
// Based on NVVM 20.0.0
//

.version 9.0
.target sm_100
.address_size 64

	// .globl	_Z9logarithmPffi

.visible .entry _Z9logarithmPffi(
	.param .u64 .ptr .align 1 _Z9logarithmPffi_param_0,
	.param .f32 _Z9logarithmPffi_param_1,
	.param .u32 _Z9logarithmPffi_param_2
)
{
	.reg .pred 	%p<20>;
	.reg .b32 	%r<22>;
	.reg .b32 	%f<80>;
	.reg .b64 	%rd<5>;

	ld.param.u64 	%rd1, [_Z9logarithmPffi_param_0];
	ld.param.f32 	%f11, [_Z9logarithmPffi_param_1];
	ld.param.u32 	%r2, [_Z9logarithmPffi_param_2];
	mov.u32 	%r3, %ctaid.x;
	mov.u32 	%r4, %ntid.x;
	mov.u32 	%r5, %tid.x;
	mad.lo.s32 	%r1, %r3, %r4, %r5;
	setp.ge.s32 	%p1, %r1, %r2;
	mov.f32 	%f79, 0f3F800000;
	@%p1 bra 	$L__BB0_10;
	shl.b32 	%r6, %r1, 1;
	or.b32  	%r7, %r6, 1;
	cvt.rn.f32.s32 	%f1, %r7;
	add.f32 	%f13, %f11, 0fBF800000;
	add.f32 	%f14, %f11, 0f3F800000;
	div.rn.f32 	%f2, %f13, %f14;
	mul.f32 	%f15, %f1, 0f3F000000;
	cvt.rzi.f32.f32 	%f16, %f15;
	add.f32 	%f17, %f16, %f16;
	sub.f32 	%f18, %f1, %f17;
	abs.f32 	%f3, %f18;
	abs.f32 	%f4, %f2;
	setp.lt.f32 	%p2, %f4, 0f00800000;
	mul.f32 	%f19, %f4, 0f4B800000;
	selp.f32 	%f20, %f19, %f4, %p2;
	selp.f32 	%f21, 0fC1C00000, 0f00000000, %p2;
	mov.b32 	%r8, %f20;
	add.s32 	%r9, %r8, -1060439283;
	and.b32  	%r10, %r9, -8388608;
	sub.s32 	%r11, %r8, %r10;
	mov.b32 	%f22, %r11;
	cvt.rn.f32.s32 	%f23, %r10;
	fma.rn.f32 	%f24, %f23, 0f34000000, %f21;
	add.f32 	%f25, %f22, 0fBF800000;
	add.f32 	%f26, %f22, 0f3F800000;
	rcp.approx.ftz.f32 	%f27, %f26;
	add.f32 	%f28, %f25, %f25;
	mul.f32 	%f29, %f28, %f27;
	mul.f32 	%f30, %f29, %f29;
	sub.f32 	%f31, %f25, %f29;
	add.f32 	%f32, %f31, %f31;
	neg.f32 	%f33, %f29;
	fma.rn.f32 	%f34, %f33, %f25, %f32;
	mul.rn.f32 	%f35, %f27, %f34;
	fma.rn.f32 	%f36, %f30, 0f3A2C32E4, 0f3B52E7DB;
	fma.rn.f32 	%f37, %f36, %f30, 0f3C93BB73;
	fma.rn.f32 	%f38, %f37, %f30, 0f3DF6384F;
	mul.rn.f32 	%f39, %f38, %f30;
	fma.rn.f32 	%f40, %f29, 0f3FB8AA3B, %f24;
	sub.f32 	%f41, %f24, %f40;
	fma.rn.f32 	%f42, %f29, 0f3FB8AA3B, %f41;
	fma.rn.f32 	%f43, %f35, 0f3FB8AA3B, %f42;
	fma.rn.f32 	%f44, %f29, 0f32A55E34, %f43;
	mul.f32 	%f45, %f39, 0f40400000;
	fma.rn.f32 	%f46, %f45, %f35, %f44;
	fma.rn.f32 	%f47, %f39, %f29, %f46;
	add.rn.f32 	%f48, %f40, %f47;
	neg.f32 	%f49, %f40;
	add.rn.f32 	%f50, %f48, %f49;
	neg.f32 	%f51, %f50;
	add.rn.f32 	%f52, %f47, %f51;
	mul.rn.f32 	%f53, %f48, %f1;
	neg.f32 	%f54, %f53;
	fma.rn.f32 	%f55, %f48, %f1, %f54;
	fma.rn.f32 	%f56, %f52, %f1, %f55;
	cvt.rni.f32.f32 	%f57, %f53;
	sub.f32 	%f58, %f53, %f57;
	add.f32 	%f59, %f58, %f56;
	fma.rn.f32 	%f60, %f59, 0f391FCB8E, 0f3AAF85ED;
	fma.rn.f32 	%f61, %f60, %f59, 0f3C1D9856;
	fma.rn.f32 	%f62, %f61, %f59, 0f3D6357BB;
	fma.rn.f32 	%f63, %f62, %f59, 0f3E75FDEC;
	fma.rn.f32 	%f64, %f63, %f59, 0f3F317218;
	fma.rn.f32 	%f65, %f64, %f59, 0f3F800000;
	cvt.rzi.s32.f32 	%r12, %f57;
	setp.gt.f32 	%p3, %f57, 0f00000000;
	selp.b32 	%r13, 0, -2097152000, %p3;
	add.s32 	%r14, %r13, 2130706432;
	mov.b32 	%f66, %r14;
	mul.f32 	%f67, %f65, %f66;
	shl.b32 	%r15, %r12, 23;
	sub.s32 	%r16, %r15, %r13;
	mov.b32 	%f68, %r16;
	mul.f32 	%f69, %f67, %f68;
	abs.f32 	%f70, %f53;
	setp.gt.f32 	%p4, %f70, 0f43180000;
	setp.lt.f32 	%p5, %f53, 0f00000000;
	selp.f32 	%f71, 0f00000000, 0f7F800000, %p5;
	selp.f32 	%f5, %f71, %f69, %p4;
	setp.eq.f32 	%p6, %f2, 0f3F800000;
	@%p6 bra 	$L__BB0_9;
	setp.num.f32 	%p7, %f4, %f4;
	abs.f32 	%f72, %f1;
	setp.num.f32 	%p8, %f72, %f72;
	and.pred  	%p9, %p7, %p8;
	@%p9 bra 	$L__BB0_4;
	add.rn.f32 	%f79, %f2, %f1;
	bra.uni 	$L__BB0_9;
$L__BB0_4:
	setp.neu.f32 	%p10, %f2, 0f00000000;
	setp.neu.f32 	%p11, %f4, 0f7F800000;
	and.pred  	%p12, %p10, %p11;
	@%p12 bra 	$L__BB0_6;
	setp.neu.f32 	%p18, %f3, 0f3F800000;
	add.f32 	%f75, %f2, %f2;
	mov.b32 	%r17, %f75;
	setp.lt.s32 	%p19, %r1, 0;
	xor.b32  	%r18, %r17, 2139095040;
	selp.b32 	%r19, %r18, %r17, %p19;
	and.b32  	%r20, %r19, 2147483647;
	selp.b32 	%r21, %r20, %r19, %p18;
	mov.b32 	%f79, %r21;
	bra.uni 	$L__BB0_9;
$L__BB0_6:
	setp.eq.f32 	%p13, %f2, 0fBF800000;
	setp.eq.f32 	%p14, %f72, 0f7F800000;
	and.pred  	%p15, %p13, %p14;
	@%p15 bra 	$L__BB0_9;
	setp.geu.f32 	%p16, %f2, 0f00000000;
	mov.f32 	%f79, %f5;
	@%p16 bra 	$L__BB0_9;
	setp.neu.f32 	%p17, %f3, 0f3F800000;
	neg.f32 	%f74, %f5;
	selp.f32 	%f79, %f5, %f74, %p17;
$L__BB0_9:
	rcp.rn.f32 	%f76, %f1;
	mul.f32 	%f77, %f76, %f79;
	cvta.to.global.u64 	%rd2, %rd1;
	mul.wide.s32 	%rd3, %r1, 4;
	add.s64 	%rd4, %rd2, %rd3;
	st.global.f32 	[%rd4], %f77;
$L__BB0_10:
	ret;

}


// ===== COMPILED SASS (sm_100) =====

	.target	sm_100

	.elftype	@"ET_EXEC"


//--------------------- .note.nv.tkinfo           --------------------------
	.section	.note.nv.tkinfo,"",@"SHT_NOTE"
	.sectionflags	@"SHF_NOTE_NV_TKINFO"
	.tkinfo
        /*0018*/ 	.word	0x00000002
        /*0030*/ 	.string	""
        /*0030*/ 	.string	"ptxas"
        /*0030*/ 	.string	"Cuda compilation tools, release 13.0, V13.0.88"
        /*0030*/ 	.string	"Build cuda_13.0.r13.0/compiler.36424714_0"
        /*0030*/ 	.string	"-arch sm_100 -m 64 "



//--------------------- .note.nv.cuinfo           --------------------------
	.section	.note.nv.cuinfo,"",@"SHT_NOTE"
	.sectionflags	@"SHF_NOTE_NV_CUINFO"
        /*0018*/ 	.short	0x0002
        /*001a*/ 	.short	0x0064
        /*001c*/ 	.short	0x0082
	.zero		2


//--------------------- .nv.info                  --------------------------
	.section	.nv.info,"",@"SHT_CUDA_INFO"
	.align	4


	//----- nvinfo : EIATTR_REGCOUNT
	.align		4
        /*0000*/ 	.byte	0x04, 0x2f
        /*0002*/ 	.short	(.L_1 - .L_0)
	.align		4
.L_0:
        /*0004*/ 	.word	index@(_Z9logarithmPffi)
        /*0008*/ 	.word	0x00000011


	//----- nvinfo : EIATTR_FRAME_SIZE
	.align		4
.L_1:
        /*000c*/ 	.byte	0x04, 0x11
        /*000e*/ 	.short	(.L_3 - .L_2)
	.align		4
.L_2:
        /*0010*/ 	.word	index@($__internal_1_$__cuda_sm3x_div_rn_noftz_f32_slowpath)
        /*0014*/ 	.word	0x00000000


	//----- nvinfo : EIATTR_FRAME_SIZE
	.align		4
.L_3:
        /*0018*/ 	.byte	0x04, 0x11
        /*001a*/ 	.short	(.L_5 - .L_4)
	.align		4
.L_4:
        /*001c*/ 	.word	index@($__internal_0_$__cuda_sm20_rcp_rn_f32_slowpath)
        /*0020*/ 	.word	0x00000000


	//----- nvinfo : EIATTR_FRAME_SIZE
	.align		4
.L_5:
        /*0024*/ 	.byte	0x04, 0x11
        /*0026*/ 	.short	(.L_7 - .L_6)
	.align		4
.L_6:
        /*0028*/ 	.word	index@(_Z9logarithmPffi)
        /*002c*/ 	.word	0x00000000


	//----- nvinfo : EIATTR_MIN_STACK_SIZE
	.align		4
.L_7:
        /*0030*/ 	.byte	0x04, 0x12
        /*0032*/ 	.short	(.L_9 - .L_8)
	.align		4
.L_8:
        /*0034*/ 	.word	index@(_Z9logarithmPffi)
        /*0038*/ 	.word	0x00000000
.L_9:


//--------------------- .nv.compat                --------------------------
	.section	.nv.compat,"",@"SHT_CUDA_COMPAT_INFO"
	.align	4
        /*0000*/ 	.byte	0x02, 0x09, 0x00, 0x00, 0x02, 0x02, 0x01, 0x00, 0x02, 0x05, 0x05, 0x00, 0x03, 0x07, 0x01, 0x01
        /*0010*/ 	.byte	0x02, 0x03, 0x00, 0x00, 0x02, 0x06, 0x01, 0x00, 0x04, 0x0b, 0x08, 0x00, 0x01, 0x00, 0x00, 0x00
        /*0020*/ 	.byte	0x00, 0x00, 0x00, 0x00


//--------------------- .nv.info._Z9logarithmPffi --------------------------
	.section	.nv.info._Z9logarithmPffi,"",@"SHT_CUDA_INFO"
	.sectionflags	@""
	.align	4


	//----- nvinfo : EIATTR_CUDA_API_VERSION
	.align		4
        /*0000*/ 	.byte	0x04, 0x37
        /*0002*/ 	.short	(.L_11 - .L_10)
.L_10:
        /*0004*/ 	.word	0x00000082


	//----- nvinfo : EIATTR_KPARAM_INFO
	.align		4
.L_11:
        /*0008*/ 	.byte	0x04, 0x17
        /*000a*/ 	.short	(.L_13 - .L_12)
.L_12:
        /*000c*/ 	.word	0x00000000
        /*0010*/ 	.short	0x0002
        /*0012*/ 	.short	0x000c
        /*0014*/ 	.byte	0x00, 0xf0, 0x11, 0x00


	//----- nvinfo : EIATTR_KPARAM_INFO
	.align		4
.L_13:
        /*0018*/ 	.byte	0x04, 0x17
        /*001a*/ 	.short	(.L_15 - .L_14)
.L_14:
        /*001c*/ 	.word	0x00000000
        /*0020*/ 	.short	0x0001
        /*0022*/ 	.short	0x0008
        /*0024*/ 	.byte	0x00, 0xf0, 0x11, 0x00


	//----- nvinfo : EIATTR_KPARAM_INFO
	.align		4
.L_15:
        /*0028*/ 	.byte	0x04, 0x17
        /*002a*/ 	.short	(.L_17 - .L_16)
.L_16:
        /*002c*/ 	.word	0x00000000
        /*0030*/ 	.short	0x0000
        /*0032*/ 	.short	0x0000
        /*0034*/ 	.byte	0x00, 0xf5, 0x21, 0x00


	//----- nvinfo : EIATTR_SPARSE_MMA_MASK
	.align		4
.L_17:
        /*0038*/ 	.byte	0x03, 0x50
        /*003a*/ 	.short	0x0000


	//----- nvinfo : EIATTR_MAXREG_COUNT
	.align		4
        /*003c*/ 	.byte	0x03, 0x1b
        /*003e*/ 	.short	0x00ff


	//----- nvinfo : EIATTR_MERCURY_ISA_VERSION
	.align		4
        /*0040*/ 	.byte	0x03, 0x5f
        /*0042*/ 	.short	0x0101


	//----- nvinfo : EIATTR_VRC_CTA_INIT_COUNT
	.align		4
        /*0044*/ 	.byte	0x02, 0x4a
	.zero		1
	.zero		1


	//----- nvinfo : EIATTR_EXIT_INSTR_OFFSETS
	.align		4
        /*0048*/ 	.byte	0x04, 0x1c
        /*004a*/ 	.short	(.L_19 - .L_18)


	//   ....[0]....
.L_18:
        /*004c*/ 	.word	0x00000070


	//   ....[1]....
        /*0050*/ 	.word	0x00000820


	//----- nvinfo : EIATTR_CRS_STACK_SIZE
	.align		4
.L_19:
        /*0054*/ 	.byte	0x04, 0x1e
        /*0056*/ 	.short	(.L_21 - .L_20)
.L_20:
        /*0058*/ 	.word	0x00000000


	//----- nvinfo : EIATTR_CBANK_PARAM_SIZE
	.align		4
.L_21:
        /*005c*/ 	.byte	0x03, 0x19
        /*005e*/ 	.short	0x0010


	//----- nvinfo : EIATTR_PARAM_CBANK
	.align		4
        /*0060*/ 	.byte	0x04, 0x0a
        /*0062*/ 	.short	(.L_23 - .L_22)
	.align		4
.L_22:
        /*0064*/ 	.word	index@(.nv.constant0._Z9logarithmPffi)
        /*0068*/ 	.short	0x0380
        /*006a*/ 	.short	0x0010


	//----- nvinfo : EIATTR_SW_WAR
	.align		4
.L_23:
        /*006c*/ 	.byte	0x04, 0x36
        /*006e*/ 	.short	(.L_25 - .L_24)
.L_24:
        /*0070*/ 	.word	0x00000008
.L_25:


//--------------------- .nv.callgraph             --------------------------
	.section	.nv.callgraph,"",@"SHT_CUDA_CALLGRAPH"
	.align	4
	.sectionentsize	8
	.align		4
        /*0000*/ 	.word	0x00000000
	.align		4
        /*0004*/ 	.word	0xffffffff
	.align		4
        /*0008*/ 	.word	0x00000000
	.align		4
        /*000c*/ 	.word	0xfffffffe
	.align		4
        /*0010*/ 	.word	0x00000000
	.align		4
        /*0014*/ 	.word	0xfffffffd
	.align		4
        /*0018*/ 	.word	0x00000000
	.align		4
        /*001c*/ 	.word	0xfffffffc


//--------------------- .text._Z9logarithmPffi    --------------------------
	.section	.text._Z9logarithmPffi,"ax",@progbits
	.align	128
        .global         _Z9logarithmPffi
        .type           _Z9logarithmPffi,@function
        .size           _Z9logarithmPffi,(.L_x_21 - _Z9logarithmPffi)
        .other          _Z9logarithmPffi,@"STO_CUDA_ENTRY STV_DEFAULT"
_Z9logarithmPffi:
.text._Z9logarithmPffi:
[----:B------:R-:W-:Y:S01]  /*0000*/  LDC R1, c[0x0][0x37c] ;  /* 0x0000df00ff017b82 */ /* 0x000fe20000000800 */
[----:B------:R-:W0:Y:S07]  /*0010*/  S2R R3, SR_TID.X ;  /* 0x0000000000037919 */ /* 0x000e2e0000002100 */
[----:B------:R-:W0:Y:S01]  /*0020*/  S2UR UR4, SR_CTAID.X ;  /* 0x00000000000479c3 */ /* 0x000e220000002500 */
[----:B------:R-:W1:Y:S07]  /*0030*/  LDCU UR5, c[0x0][0x38c] ;  /* 0x00007180ff0577ac */ /* 0x000e6e0008000800 */
[----:B------:R-:W0:Y:S02]  /*0040*/  LDC R4, c[0x0][0x360] ;  /* 0x0000d800ff047b82 */ /* 0x000e240000000800 */
[----:B0-----:R-:W-:-:S05]  /*0050*/  IMAD R4, R4, UR4, R3 ;  /* 0x0000000404047c24 */ /* 0x001fca000f8e0203 */
[----:B-1----:R-:W-:-:S13]  /*0060*/  ISETP.GE.AND P0, PT, R4, UR5, PT ;  /* 0x0000000504007c0c */ /* 0x002fda000bf06270 */
[----:B------:R-:W-:Y:S05]  /*0070*/  @P0 EXIT ;  /* 0x000000000000094d */ /* 0x000fea0003800000 */
[----:B------:R-:W0:Y:S02]  /*0080*/  LDC R0, c[0x0][0x388] ;  /* 0x0000e200ff007b82 */ /* 0x000e240000000800 */
[C---:B0-----:R-:W-:Y:S01]  /*0090*/  FADD R9, R0.reuse, 1 ;  /* 0x3f80000000097421 */ /* 0x041fe20000000000 */
[----:B------:R-:W-:-:S03]  /*00a0*/  FADD R0, R0, -1 ;  /* 0xbf80000000007421 */ /* 0x000fc60000000000 */
[----:B------:R-:W0:Y:S08]  /*00b0*/  MUFU.RCP R2, R9 ;  /* 0x0000000900027308 */ /* 0x000e300000001000 */
[----:B------:R-:W1:Y:S01]  /*00c0*/  FCHK P0, R0, R9 ;  /* 0x0000000900007302 */ /* 0x000e620000000000 */
[----:B0-----:R-:W-:-:S04]  /*00d0*/  FFMA R3, -R9, R2, 1 ;  /* 0x3f80000009037423 */ /* 0x001fc80000000102 */
[----:B------:R-:W-:Y:S01]  /*00e0*/  FFMA R3, R2, R3, R2 ;  /* 0x0000000302037223 */ /* 0x000fe20000000002 */
[----:B------:R-:W-:-:S03]  /*00f0*/  LEA R2, R4, 0x1, 0x1 ;  /* 0x0000000104027811 */ /* 0x000fc600078e08ff */
[----:B------:R-:W-:Y:S01]  /*0100*/  FFMA R6, R0, R3, RZ ;  /* 0x0000000300067223 */ /* 0x000fe200000000ff */
[----:B------:R-:W-:-:S03]  /*0110*/  I2FP.F32.S32 R2, R2 ;  /* 0x0000000200027245 */ /* 0x000fc60000201400 */
[----:B------:R-:W-:-:S04]  /*0120*/  FFMA R5, -R9, R6, R0 ;  /* 0x0000000609057223 */ /* 0x000fc80000000100 */
[----:B------:R-:W-:Y:S01]  /*0130*/  FFMA R3, R3, R5, R6 ;  /* 0x0000000503037223 */ /* 0x000fe20000000006 */
[----:B------:R-:W-:Y:S01]  /*0140*/  IMAD.MOV.U32 R5, RZ, RZ, 0x3f800000 ;  /* 0x3f800000ff057424 */ /* 0x000fe200078e00ff */
[----:B-1----:R-:W-:Y:S06]  /*0150*/  @!P0 BRA `(.L_x_0) ;  /* 0x00000000000c8947 */ /* 0x002fec0003800000 */
[----:B------:R-:W-:-:S07]  /*0160*/  MOV R6, 0x180 ;  /* 0x0000018000067802 */ /* 0x000fce0000000f00 */
[----:B------:R-:W-:Y:S05]  /*0170*/  CALL.REL.NOINC `($__internal_1_$__cuda_sm3x_div_rn_noftz_f32_slowpath) ;  /* 0x0000000800807944 */ /* 0x000fea0003c00000 */
[----:B------:R-:W-:-:S07]  /*0180*/  IMAD.MOV.U32 R3, RZ, RZ, R0 ;  /* 0x000000ffff037224 */ /* 0x000fce00078e0000 */
.L_x_0:
[C---:B------:R-:W-:Y:S01]  /*0190*/  FMUL R0, |R3|.reuse, 16777216 ;  /* 0x4b80000003007820 */ /* 0x040fe20000400200 */
[C---:B------:R-:W-:Y:S01]  /*01a0*/  FSETP.GEU.AND P0, PT, |R3|.reuse, 1.175494350822287508e-38, PT ;  /* 0x008000000300780b */ /* 0x040fe20003f0e200 */
[----:B------:R-:W-:Y:S01]  /*01b0*/  IMAD.MOV.U32 R12, RZ, RZ, 0x3a2c32e4 ;  /* 0x3a2c32e4ff0c7424 */ /* 0x000fe200078e00ff */
[----:B------:R-:W-:Y:S02]  /*01c0*/  FSETP.NEU.AND P2, PT, R3, 1, PT ;  /* 0x3f8000000300780b */ /* 0x000fe40003f4d000 */
[----:B------:R-:W-:-:S05]  /*01d0*/  FSEL R0, R0, |R3|, !P0 ;  /* 0x4000000300007208 */ /* 0x000fca0004000000 */
[----:B------:R-:W-:-:S05]  /*01e0*/  VIADD R6, R0, 0xc0cafb0d ;  /* 0xc0cafb0d00067836 */ /* 0x000fca0000000000 */
[----:B------:R-:W-:-:S04]  /*01f0*/  LOP3.LUT R7, R6, 0xff800000, RZ, 0xc0, !PT ;  /* 0xff80000006077812 */ /* 0x000fc800078ec0ff */
[-C--:B------:R-:W-:Y:S02]  /*0200*/  IADD3 R0, PT, PT, R0, -R7.reuse, RZ ;  /* 0x8000000700007210 */ /* 0x080fe40007ffe0ff */
[----:B------:R-:W-:-:S03]  /*0210*/  I2FP.F32.S32 R7, R7 ;  /* 0x0000000700077245 */ /* 0x000fc60000201400 */
[C---:B------:R-:W-:Y:S01]  /*0220*/  FADD R8, R0.reuse, 1 ;  /* 0x3f80000000087421 */ /* 0x040fe20000000000 */
[----:B------:R-:W-:Y:S01]  /*0230*/  FADD R6, R0, -1 ;  /* 0xbf80000000067421 */ /* 0x000fe20000000000 */
[----:B------:R-:W-:-:S03]  /*0240*/  FSEL R0, RZ, -24, P0 ;  /* 0xc1c00000ff007808 */ /* 0x000fc60000000000 */
[----:B------:R-:W-:Y:S01]  /*0250*/  FADD R9, R6, R6 ;  /* 0x0000000606097221 */ /* 0x000fe20000000000 */
[----:B------:R-:W0:Y:S01]  /*0260*/  MUFU.RCP R8, R8 ;  /* 0x0000000800087308 */ /* 0x000e220000001000 */
[----:B------:R-:W-:Y:S02]  /*0270*/  FFMA R0, R7, 1.1920928955078125e-07, R0 ;  /* 0x3400000007007823 */ /* 0x000fe40000000000 */
[----:B0-----:R-:W-:-:S04]  /*0280*/  FMUL R9, R8, R9 ;  /* 0x0000000908097220 */ /* 0x001fc80000400000 */
[----:B------:R-:W-:Y:S01]  /*0290*/  FADD R10, R6, -R9 ;  /* 0x80000009060a7221 */ /* 0x000fe20000000000 */
[CC--:B------:R-:W-:Y:S01]  /*02a0*/  FMUL R7, R9.reuse, R9.reuse ;  /* 0x0000000909077220 */ /* 0x0c0fe20000400000 */
[----:B------:R-:W-:Y:S02]  /*02b0*/  FFMA R13, R9, 1.4426950216293334961, R0 ;  /* 0x3fb8aa3b090d7823 */ /* 0x000fe40000000000 */
[----:B------:R-:W-:Y:S01]  /*02c0*/  FADD R11, R10, R10 ;  /* 0x0000000a0a0b7221 */ /* 0x000fe20000000000 */
[C---:B------:R-:W-:Y:S01]  /*02d0*/  FFMA R10, R7.reuse, R12, 0.0032181653659790754318 ;  /* 0x3b52e7db070a7423 */ /* 0x040fe2000000000c */
[----:B------:R-:W-:Y:S02]  /*02e0*/  FADD R0, R0, -R13 ;  /* 0x8000000d00007221 */ /* 0x000fe40000000000 */
[----:B------:R-:W-:Y:S01]  /*02f0*/  FFMA R11, R6, -R9, R11 ;  /* 0x80000009060b7223 */ /* 0x000fe2000000000b */
[----:B------:R-:W-:Y:S01]  /*0300*/  FFMA R10, R7, R10, 0.018033718690276145935 ;  /* 0x3c93bb73070a7423 */ /* 0x000fe2000000000a */
[----:B------:R-:W-:-:S02]  /*0310*/  FFMA R0, R9, 1.4426950216293334961, R0 ;  /* 0x3fb8aa3b09007823 */ /* 0x000fc40000000000 */
[----:B------:R-:W-:Y:S01]  /*0320*/  FMUL R11, R8, R11 ;  /* 0x0000000b080b7220 */ /* 0x000fe20000400000 */
[----:B------:R-:W-:Y:S01]  /*0330*/  FFMA R10, R7, R10, 0.12022458761930465698 ;  /* 0x3df6384f070a7423 */ /* 0x000fe2000000000a */
[----:B------:R-:W-:Y:S02]  /*0340*/  IMAD.MOV.U32 R8, RZ, RZ, 0x391fcb8e ;  /* 0x391fcb8eff087424 */ /* 0x000fe400078e00ff */
[----:B------:R-:W-:Y:S01]  /*0350*/  FFMA R0, R11, 1.4426950216293334961, R0 ;  /* 0x3fb8aa3b0b007823 */ /* 0x000fe20000000000 */
[----:B------:R-:W-:-:S03]  /*0360*/  FMUL R10, R7, R10 ;  /* 0x0000000a070a7220 */ /* 0x000fc60000400000 */
[----:B------:R-:W-:Y:S01]  /*0370*/  FFMA R0, R9, 1.9251366722983220825e-08, R0 ;  /* 0x32a55e3409007823 */ /* 0x000fe20000000000 */
[----:B------:R-:W-:-:S04]  /*0380*/  FMUL R6, R10, 3 ;  /* 0x404000000a067820 */ /* 0x000fc80000400000 */
[----:B------:R-:W-:-:S04]  /*0390*/  FFMA R11, R11, R6, R0 ;  /* 0x000000060b0b7223 */ /* 0x000fc80000000000 */
[----:B------:R-:W-:-:S04]  /*03a0*/  FFMA R10, R9, R10, R11 ;  /* 0x0000000a090a7223 */ /* 0x000fc8000000000b */
[----:B------:R-:W-:-:S04]  /*03b0*/  FADD R7, R13, R10 ;  /* 0x0000000a0d077221 */ /* 0x000fc80000000000 */
[----:B------:R-:W-:Y:S01]  /*03c0*/  FMUL R9, R2, R7 ;  /* 0x0000000702097220 */ /* 0x000fe20000400000 */
[----:B------:R-:W-:-:S03]  /*03d0*/  FADD R13, -R13, R7 ;  /* 0x000000070d0d7221 */ /* 0x000fc60000000100 */
[----:B------:R-:W0:Y:S01]  /*03e0*/  FRND R6, R9 ;  /* 0x0000000900067307 */ /* 0x000e220000201000 */
[----:B------:R-:W-:Y:S01]  /*03f0*/  FADD R13, R10, -R13 ;  /* 0x8000000d0a0d7221 */ /* 0x000fe20000000000 */
[----:B------:R-:W-:Y:S01]  /*0400*/  FFMA R0, R2, R7, -R9 ;  /* 0x0000000702007223 */ /* 0x000fe20000000809 */
[----:B------:R-:W-:-:S03]  /*0410*/  FSETP.GEU.AND P1, PT, R9, RZ, PT ;  /* 0x000000ff0900720b */ /* 0x000fc60003f2e000 */
[----:B------:R-:W-:Y:S02]  /*0420*/  FFMA R0, R2, R13, R0 ;  /* 0x0000000d02007223 */ /* 0x000fe40000000000 */
[----:B------:R-:W1:Y:S01]  /*0430*/  F2I.NTZ R10, R9 ;  /* 0x00000009000a7305 */ /* 0x000e620000203100 */
[----:B0-----:R-:W-:Y:S01]  /*0440*/  FADD R7, R9, -R6 ;  /* 0x8000000609077221 */ /* 0x001fe20000000000 */
[----:B------:R-:W-:-:S03]  /*0450*/  FSETP.GT.AND P0, PT, R6, RZ, PT ;  /* 0x000000ff0600720b */ /* 0x000fc60003f04000 */
[----:B------:R-:W-:Y:S01]  /*0460*/  FADD R7, R0, R7 ;  /* 0x0000000700077221 */ /* 0x000fe20000000000 */
[----:B------:R-:W-:Y:S02]  /*0470*/  SEL R11, RZ, 0x83000000, P0 ;  /* 0x83000000ff0b7807 */ /* 0x000fe40000000000 */
[----:B------:R-:W-:Y:S01]  /*0480*/  FSETP.GT.AND P0, PT, |R9|, 152, PT ;  /* 0x431800000900780b */ /* 0x000fe20003f04200 */
[----:B------:R-:W-:Y:S01]  /*0490*/  FFMA R0, R7, R8, 0.0013391353422775864601 ;  /* 0x3aaf85ed07007423 */ /* 0x000fe20000000008 */
[----:B-1----:R-:W-:-:S03]  /*04a0*/  LEA R10, R10, -R11, 0x17 ;  /* 0x8000000b0a0a7211 */ /* 0x002fc600078eb8ff */
[----:B------:R-:W-:-:S04]  /*04b0*/  FFMA R0, R7, R0, 0.0096188392490148544312 ;  /* 0x3c1d985607007423 */ /* 0x000fc80000000000 */
[----:B------:R-:W-:-:S04]  /*04c0*/  FFMA R0, R7, R0, 0.055503588169813156128 ;  /* 0x3d6357bb07007423 */ /* 0x000fc80000000000 */
[----:B------:R-:W-:Y:S01]  /*04d0*/  FFMA R8, R7, R0, 0.24022644758224487305 ;  /* 0x3e75fdec07087423 */ /* 0x000fe20000000000 */
[----:B------:R-:W-:-:S03]  /*04e0*/  FMUL R0, R2, 0.5 ;  /* 0x3f00000002007820 */ /* 0x000fc60000400000 */
[----:B------:R-:W-:-:S03]  /*04f0*/  FFMA R8, R7, R8, 0.69314718246459960938 ;  /* 0x3f31721807087423 */ /* 0x000fc60000000008 */
[----:B------:R-:W0:Y:S01]  /*0500*/  FRND.TRUNC R0, R0 ;  /* 0x0000000000007307 */ /* 0x000e22000020d000 */
[----:B------:R-:W-:Y:S01]  /*0510*/  FFMA R8, R7, R8, 1 ;  /* 0x3f80000007087423 */ /* 0x000fe20000000008 */
[----:B------:R-:W-:-:S04]  /*0520*/  VIADD R7, R11, 0x7f000000 ;  /* 0x7f0000000b077836 */ /* 0x000fc80000000000 */
[----:B------:R-:W-:-:S04]  /*0530*/  FMUL R7, R8, R7 ;  /* 0x0000000708077220 */ /* 0x000fc80000400000 */
[----:B------:R-:W-:Y:S01]  /*0540*/  FMUL R10, R7, R10 ;  /* 0x0000000a070a7220 */ /* 0x000fe20000400000 */
[----:B------:R-:W-:Y:S01]  /*0550*/  @P0 FSEL R10, RZ, +INF , !P1 ;  /* 0x7f800000ff0a0808 */ /* 0x000fe20004800000 */
[----:B0-----:R-:W-:Y:S01]  /*0560*/  FADD R7, R0, R0 ;  /* 0x0000000000077221 */ /* 0x001fe20000000000 */
[----:B------:R-:W-:Y:S06]  /*0570*/  @!P2 BRA `(.L_x_1) ;  /* 0x00000000005ca947 */ /* 0x000fec0003800000 */
[----:B------:R-:W-:Y:S01]  /*0580*/  FSETP.NAN.AND P0, PT, |R2|, |R2|, PT ;  /* 0x400000020200720b */ /* 0x000fe20003f08200 */
[----:B------:R-:W-:Y:S03]  /*0590*/  BSSY.RECONVERGENT B0, `(.L_x_1) ;  /* 0x0000015000007945 */ /* 0x000fe60003800200 */
[----:B------:R-:W-:-:S13]  /*05a0*/  FSETP.NUM.AND P0, PT, |R3|, |R3|, !P0 ;  /* 0x400000030300720b */ /* 0x000fda0004707200 */
[----:B------:R-:W-:Y:S01]  /*05b0*/  @!P0 FADD R5, R2, R3 ;  /* 0x0000000302058221 */ /* 0x000fe20000000000 */
[----:B------:R-:W-:Y:S06]  /*05c0*/  @!P0 BRA `(.L_x_2) ;  /* 0x0000000000448947 */ /* 0x000fec0003800000 */
[C---:B------:R-:W-:Y:S01]  /*05d0*/  FSETP.NEU.AND P0, PT, |R3|.reuse, +INF , PT ;  /* 0x7f8000000300780b */ /* 0x040fe20003f0d200 */
[----:B------:R-:W-:Y:S01]  /*05e0*/  FADD R7, R2, -R7 ;  /* 0x8000000702077221 */ /* 0x000fe20000000000 */
[----:B------:R-:W-:-:S13]  /*05f0*/  FSETP.NEU.AND P1, PT, R3, RZ, PT ;  /* 0x000000ff0300720b */ /* 0x000fda0003f2d000 */
[----:B------:R-:W-:Y:S05]  /*0600*/  @P0 BRA P1, `(.L_x_3) ;  /* 0x0000000000180947 */ /* 0x000fea0000800000 */
[----:B------:R-:W-:Y:S01]  /*0610*/  ISETP.GE.AND P1, PT, R4, RZ, PT ;  /* 0x000000ff0400720c */ /* 0x000fe20003f26270 */
[----:B------:R-:W-:Y:S01]  /*0620*/  FADD R5, R3, R3 ;  /* 0x0000000303057221 */ /* 0x000fe20000000000 */
[----:B------:R-:W-:-:S11]  /*0630*/  FSETP.NEU.AND P0, PT, |R7|, 1, PT ;  /* 0x3f8000000700780b */ /* 0x000fd60003f0d200 */
[----:B------:R-:W-:-:S04]  /*0640*/  @!P1 LOP3.LUT R5, R5, 0x7f800000, RZ, 0x3c, !PT ;  /* 0x7f80000005059812 */ /* 0x000fc800078e3cff */
[----:B------:R-:W-:Y:S01]  /*0650*/  @P0 LOP3.LUT R5, R5, 0x7fffffff, RZ, 0xc0, !PT ;  /* 0x7fffffff05050812 */ /* 0x000fe200078ec0ff */
[----:B------:R-:W-:Y:S06]  /*0660*/  BRA `(.L_x_2) ;  /* 0x00000000001c7947 */ /* 0x000fec0003800000 */
.L_x_3:
[----:B------:R-:W-:Y:S02]  /*0670*/  FSETP.NEU.AND P0, PT, |R2|, +INF , PT ;  /* 0x7f8000000200780b */ /* 0x000fe40003f0d200 */
[----:B------:R-:W-:-:S13]  /*0680*/  FSETP.EQ.AND P1, PT, R3, -1, PT ;  /* 0xbf8000000300780b */ /* 0x000fda0003f22000 */
[----:B------:R-:W-:Y:S05]  /*0690*/  @!P0 BRA P1, `(.L_x_2) ;  /* 0x0000000000108947 */ /* 0x000fea0000800000 */
[----:B------:R-:W-:Y:S01]  /*06a0*/  FSETP.GEU.AND P0, PT, R3, RZ, PT ;  /* 0x000000ff0300720b */ /* 0x000fe20003f0e000 */
[----:B------:R-:W-:-:S12]  /*06b0*/  IMAD.MOV.U32 R5, RZ, RZ, R10 ;  /* 0x000000ffff057224 */ /* 0x000fd800078e000a */
[----:B------:R-:W-:-:S04]  /*06c0*/  @!P0 FSETP.NEU.AND P1, PT, |R7|, 1, PT ;  /* 0x3f8000000700880b */ /* 0x000fc80003f2d200 */
[----:B------:R-:W-:-:S09]  /*06d0*/  @!P0 FSEL R5, R10, -R10, P1 ;  /* 0x8000000a0a058208 */ /* 0x000fd20000800000 */
.L_x_2:
[----:B------:R-:W-:Y:S05]  /*06e0*/  BSYNC.RECONVERGENT B0 ;  /* 0x0000000000007941 */ /* 0x000fea0003800200 */
.L_x_1:
[----:B------:R-:W-:Y:S01]  /*06f0*/  VIADD R0, R2, 0x1800000 ;  /* 0x0180000002007836 */ /* 0x000fe20000000000 */
[----:B------:R-:W0:Y:S01]  /*0700*/  LDCU.64 UR4, c[0x0][0x358] ;  /* 0x00006b00ff0477ac */ /* 0x000e220008000a00 */
[----:B------:R-:W-:Y:S03]  /*0710*/  BSSY.RECONVERGENT B0, `(.L_x_4) ;  /* 0x000000c000007945 */ /* 0x000fe60003800200 */
[----:B------:R-:W-:-:S04]  /*0720*/  LOP3.LUT R0, R0, 0x7f800000, RZ, 0xc0, !PT ;  /* 0x7f80000000007812 */ /* 0x000fc800078ec0ff */
[----:B------:R-:W-:-:S13]  /*0730*/  ISETP.GT.U32.AND P0, PT, R0, 0x1ffffff, PT ;  /* 0x01ffffff0000780c */ /* 0x000fda0003f04070 */
[----:B0-----:R-:W-:Y:S05]  /*0740*/  @P0 BRA `(.L_x_5) ;  /* 0x0000000000100947 */ /* 0x001fea0003800000 */
[----:B------:R-:W-:-:S07]  /*0750*/  MOV R6, 0x770 ;  /* 0x0000077000067802 */ /* 0x000fce0000000f00 */
[----:B------:R-:W-:Y:S05]  /*0760*/  CALL.REL.NOINC `($__internal_0_$__cuda_sm20_rcp_rn_f32_slowpath) ;  /* 0x0000000000307944 */ /* 0x000fea0003c00000 */
[----:B------:R-:W-:Y:S01]  /*0770*/  IMAD.MOV.U32 R0, RZ, RZ, R3 ;  /* 0x000000ffff007224 */ /* 0x000fe200078e0003 */
[----:B------:R-:W-:Y:S06]  /*0780*/  BRA `(.L_x_6) ;  /* 0x0000000000107947 */ /* 0x000fec0003800000 */
.L_x_5:
[----:B------:R-:W0:Y:S02]  /*0790*/  MUFU.RCP R3, R2 ;  /* 0x0000000200037308 */ /* 0x000e240000001000 */
[----:B0-----:R-:W-:-:S04]  /*07a0*/  FFMA R0, R2, R3, -1 ;  /* 0xbf80000002007423 */ /* 0x001fc80000000003 */
[----:B------:R-:W-:-:S04]  /*07b0*/  FADD.FTZ R0, -R0, -RZ ;  /* 0x800000ff00007221 */ /* 0x000fc80000010100 */
[----:B------:R-:W-:-:S07]  /*07c0*/  FFMA R0, R3, R0, R3 ;  /* 0x0000000003007223 */ /* 0x000fce0000000003 */
.L_x_6:
[----:B------:R-:W-:Y:S05]  /*07d0*/  BSYNC.RECONVERGENT B0 ;  /* 0x0000000000007941 */ /* 0x000fea0003800200 */
.L_x_4:
[----:B------:R-:W0:Y:S01]  /*07e0*/  LDC.64 R2, c[0x0][0x380] ;  /* 0x0000e000ff027b82 */ /* 0x000e220000000a00 */
[----:B------:R-:W-:Y:S01]  /*07f0*/  FMUL R7, R0, R5 ;  /* 0x0000000500077220 */ /* 0x000fe20000400000 */
[----:B0-----:R-:W-:-:S05]  /*0800*/  IMAD.WIDE R4, R4, 0x4, R2 ;  /* 0x0000000404047825 */ /* 0x001fca00078e0202 */
[----:B------:R-:W-:Y:S01]  /*0810*/  STG.E desc[UR4][R4.64], R7 ;  /* 0x0000000704007986 */ /* 0x000fe2000c101904 */
[----:B------:R-:W-:Y:S05]  /*0820*/  EXIT ;  /* 0x000000000000794d */ /* 0x000fea0003800000 */
        .weak           $__internal_0_$__cuda_sm20_rcp_rn_f32_slowpath
        .type           $__internal_0_$__cuda_sm20_rcp_rn_f32_slowpath,@function
        .size           $__internal_0_$__cuda_sm20_rcp_rn_f32_slowpath,($__internal_1_$__cuda_sm3x_div_rn_noftz_f32_slowpath - $__internal_0_$__cuda_sm20_rcp_rn_f32_slowpath)
$__internal_0_$__cuda_sm20_rcp_rn_f32_slowpath:
[----:B------:R-:W-:Y:S01]  /*0830*/  SHF.L.U32 R0, R2, 0x1, RZ ;  /* 0x0000000102007819 */ /* 0x000fe200000006ff */
[----:B------:R-:W-:Y:S03]  /*0840*/  BSSY.RECONVERGENT B1, `(.L_x_7) ;  /* 0x0000031000017945 */ /* 0x000fe60003800200 */
[----:B------:R-:W-:Y:S01]  /*0850*/  SHF.R.U32.HI R3, RZ, 0x18, R0 ;  /* 0x00000018ff037819 */ /* 0x000fe20000011600 */
[----:B------:R-:W-:-:S03]  /*0860*/  IMAD.MOV.U32 R0, RZ, RZ, R2 ;  /* 0x000000ffff007224 */ /* 0x000fc600078e0002 */
[----:B------:R-:W-:-:S13]  /*0870*/  ISETP.NE.U32.AND P0, PT, R3, RZ, PT ;  /* 0x000000ff0300720c */ /* 0x000fda0003f05070 */
[----:B------:R-:W-:Y:S05]  /*0880*/  @P0 BRA `(.L_x_8) ;  /* 0x0000000000280947 */ /* 0x000fea0003800000 */
[----:B------:R-:W-:-:S05]  /*0890*/  IMAD.SHL.U32 R2, R0, 0x2, RZ ;  /* 0x0000000200027824 */ /* 0x000fca00078e00ff */
[----:B------:R-:W-:-:S13]  /*08a0*/  ISETP.NE.AND P0, PT, R2, RZ, PT ;  /* 0x000000ff0200720c */ /* 0x000fda0003f05270 */
[----:B------:R-:W-:Y:S01]  /*08b0*/  @P0 FFMA R7, R0, 1.84467440737095516160e+19, RZ ;  /* 0x5f80000000070823 */ /* 0x000fe200000000ff */
[----:B------:R-:W-:Y:S08]  /*08c0*/  @!P0 MUFU.RCP R3, R0 ;  /* 0x0000000000038308 */ /* 0x000ff00000001000 */
[----:B------:R-:W0:Y:S02]  /*08d0*/  @P0 MUFU.RCP R2, R7 ;  /* 0x0000000700020308 */ /* 0x000e240000001000 */
[----:B0-----:R-:W-:-:S04]  /*08e0*/  @P0 FFMA R8, R7, R2, -1 ;  /* 0xbf80000007080423 */ /* 0x001fc80000000002 */
[----:B------:R-:W-:-:S04]  /*08f0*/  @P0 FADD.FTZ R9, -R8, -RZ ;  /* 0x800000ff08090221 */ /* 0x000fc80000010100 */
[----:B------:R-:W-:-:S04]  /*0900*/  @P0 FFMA R2, R2, R9, R2 ;  /* 0x0000000902020223 */ /* 0x000fc80000000002 */
[----:B------:R-:W-:Y:S01]  /*0910*/  @P0 FFMA R3, R2, 1.84467440737095516160e+19, RZ ;  /* 0x5f80000002030823 */ /* 0x000fe200000000ff */
[----:B------:R-:W-:Y:S06]  /*0920*/  BRA `(.L_x_9) ;  /* 0x0000000000887947 */ /* 0x000fec0003800000 */
.L_x_8:
[----:B------:R-:W-:-:S05]  /*0930*/  VIADD R2, R3, 0xffffff03 ;  /* 0xffffff0303027836 */ /* 0x000fca0000000000 */
[----:B------:R-:W-:-:S13]  /*0940*/  ISETP.GT.U32.AND P0, PT, R2, 0x1, PT ;  /* 0x000000010200780c */ /* 0x000fda0003f04070 */
[----:B------:R-:W-:Y:S05]  /*0950*/  @P0 BRA `(.L_x_10) ;  /* 0x0000000000780947 */ /* 0x000fea0003800000 */
[----:B------:R-:W-:Y:S01]  /*0960*/  LOP3.LUT R7, R0, 0x7fffff, RZ, 0xc0, !PT ;  /* 0x007fffff00077812 */ /* 0x000fe200078ec0ff */
[----:B------:R-:W-:-:S03]  /*0970*/  HFMA2 R11, -RZ, RZ, 0, 1.78813934326171875e-07 ;  /* 0x00000003ff0b7431 */ /* 0x000fc600000001ff */
[----:B------:R-:W-:-:S04]  /*0980*/  LOP3.LUT R7, R7, 0x3f800000, RZ, 0xfc, !PT ;  /* 0x3f80000007077812 */ /* 0x000fc800078efcff */
[----:B------:R-:W0:Y:S01]  /*0990*/  MUFU.RCP R8, R7 ;  /* 0x0000000700087308 */ /* 0x000e220000001000 */
[----:B------:R-:W-:Y:S01]  /*09a0*/  SHF.L.U32 R12, R11, R2, RZ ;  /* 0x000000020b0c7219 */ /* 0x000fe200000006ff */
[----:B0-----:R-:W-:-:S04]  /*09b0*/  FFMA R9, R7, R8, -1 ;  /* 0xbf80000007097423 */ /* 0x001fc80000000008 */
[----:B------:R-:W-:-:S04]  /*09c0*/  FADD.FTZ R9, -R9, -RZ ;  /* 0x800000ff09097221 */ /* 0x000fc80000010100 */
[CCC-:B------:R-:W-:Y:S01]  /*09d0*/  FFMA.RM R10, R8.reuse, R9.reuse, R8.reuse ;  /* 0x00000009080a7223 */ /* 0x1c0fe20000004008 */
[----:B------:R-:W-:-:S04]  /*09e0*/  FFMA.RP R9, R8, R9, R8 ;  /* 0x0000000908097223 */ /* 0x000fc80000008008 */
[C---:B------:R-:W-:Y:S02]  /*09f0*/  LOP3.LUT R8, R10.reuse, 0x7fffff, RZ, 0xc0, !PT ;  /* 0x007fffff0a087812 */ /* 0x040fe400078ec0ff */
[----:B------:R-:W-:Y:S02]  /*0a00*/  FSETP.NEU.FTZ.AND P0, PT, R10, R9, PT ;  /* 0x000000090a00720b */ /* 0x000fe40003f1d000 */
[----:B------:R-:W-:Y:S02]  /*0a10*/  LOP3.LUT R9, R8, 0x800000, RZ, 0xfc, !PT ;  /* 0x0080000008097812 */ /* 0x000fe400078efcff */
[----:B------:R-:W-:Y:S02]  /*0a20*/  SEL R8, RZ, 0xffffffff, !P0 ;  /* 0xffffffffff087807 */ /* 0x000fe40004000000 */
[----:B------:R-:W-:-:S03]  /*0a30*/  LOP3.LUT R7, R12, R9, RZ, 0xc0, !PT ;  /* 0x000000090c077212 */ /* 0x000fc600078ec0ff */
[----:B------:R-:W-:Y:S01]  /*0a40*/  IMAD.MOV R8, RZ, RZ, -R8 ;  /* 0x000000ffff087224 */ /* 0x000fe200078e0a08 */
[----:B------:R-:W-:-:S04]  /*0a50*/  SHF.R.U32.HI R7, RZ, R2, R7 ;  /* 0x00000002ff077219 */ /* 0x000fc80000011607 */
[----:B------:R-:W-:Y:S02]  /*0a60*/  LOP3.LUT P1, RZ, R8, R2, R9, 0xf8, !PT ;  /* 0x0000000208ff7212 */ /* 0x000fe4000782f809 */
[C---:B------:R-:W-:Y:S02]  /*0a70*/  LOP3.LUT P0, RZ, R7.reuse, 0x1, RZ, 0xc0, !PT ;  /* 0x0000000107ff7812 */ /* 0x040fe4000780c0ff */
[----:B------:R-:W-:-:S04]  /*0a80*/  LOP3.LUT P2, RZ, R7, 0x2, RZ, 0xc0, !PT ;  /* 0x0000000207ff7812 */ /* 0x000fc8000784c0ff */
[----:B------:R-:W-:Y:S02]  /*0a90*/  PLOP3.LUT P0, PT, P0, P1, P2, 0xe0, 0x0 ;  /* 0x000000000000781c */ /* 0x000fe40000703c20 */
[----:B------:R-:W-:Y:S02]  /*0aa0*/  LOP3.LUT P1, RZ, R0, 0x7fffff, RZ, 0xc0, !PT ;  /* 0x007fffff00ff7812 */ /* 0x000fe4000782c0ff */
[----:B------:R-:W-:-:S05]  /*0ab0*/  SEL R2, RZ, 0x1, !P0 ;  /* 0x00000001ff027807 */ /* 0x000fca0004000000 */
[----:B------:R-:W-:-:S05]  /*0ac0*/  IMAD.MOV R2, RZ, RZ, -R2 ;  /* 0x000000ffff027224 */ /* 0x000fca00078e0a02 */
[----:B------:R-:W-:Y:S01]  /*0ad0*/  ISETP.GE.AND P0, PT, R2, RZ, PT ;  /* 0x000000ff0200720c */ /* 0x000fe20003f06270 */
[----:B------:R-:W-:-:S05]  /*0ae0*/  VIADD R2, R3, 0xffffff04 ;  /* 0xffffff0403027836 */ /* 0x000fca0000000000 */
[----:B------:R-:W-:-:S07]  /*0af0*/  SHF.R.U32.HI R3, RZ, R2, R9 ;  /* 0x00000002ff037219 */ /* 0x000fce0000011609 */
[----:B------:R-:W-:-:S05]  /*0b00*/  @!P0 IADD3 R3, PT, PT, R3, 0x1, RZ ;  /* 0x0000000103038810 */ /* 0x000fca0007ffe0ff */
[----:B------:R-:W-:-:S05]  /*0b10*/  @!P1 IMAD.SHL.U32 R3, R3, 0x2, RZ ;  /* 0x0000000203039824 */ /* 0x000fca00078e00ff */
[----:B------:R-:W-:Y:S01]  /*0b20*/  LOP3.LUT R3, R3, 0x80000000, R0, 0xf8, !PT ;  /* 0x8000000003037812 */ /* 0x000fe200078ef800 */
[----:B------:R-:W-:Y:S06]  /*0b30*/  BRA `(.L_x_9) ;  /* 0x0000000000047947 */ /* 0x000fec0003800000 */
.L_x_10:
[----:B------:R0:W1:Y:S02]  /*0b40*/  MUFU.RCP R3, R0 ;  /* 0x0000000000037308 */ /* 0x0000640000001000 */
.L_x_9:
[----:B------:R-:W-:Y:S05]  /*0b50*/  BSYNC.RECONVERGENT B1 ;  /* 0x0000000000017941 */ /* 0x000fea0003800200 */
.L_x_7:
[----:B------:R-:W-:-:S04]  /*0b60*/  IMAD.MOV.U32 R7, RZ, RZ, 0x0 ;  /* 0x00000000ff077424 */ /* 0x000fc800078e00ff */
[----:B01----:R-:W-:Y:S05]  /*0b70*/  RET.REL.NODEC R6 `(_Z9logarithmPffi) ;  /* 0xfffffff406207950 */ /* 0x003fea0003c3ffff */
        .weak           $__internal_1_$__cuda_sm3x_div_rn_noftz_f32_slowpath
        .type           $__internal_1_$__cuda_sm3x_div_rn_noftz_f32_slowpath,@function
        .size           $__internal_1_$__cuda_sm3x_div_rn_noftz_f32_slowpath,(.L_x_21 - $__internal_1_$__cuda_sm3x_div_rn_noftz_f32_slowpath)
$__internal_1_$__cuda_sm3x_div_rn_noftz_f32_slowpath:
[----:B------:R-:W-:Y:S01]  /*0b80*/  SHF.R.U32.HI R7, RZ, 0x17, R9 ;  /* 0x00000017ff077819 */ /* 0x000fe20000011609 */
[--C-:B------:R-:W-:Y:S01]  /*0b90*/  IMAD.MOV.U32 R11, RZ, RZ, R0.reuse ;  /* 0x000000ffff0b7224 */ /* 0x100fe200078e0000 */
[----:B------:R-:W-:Y:S02]  /*0ba0*/  SHF.R.U32.HI R3, RZ, 0x17, R0 ;  /* 0x00000017ff037819 */ /* 0x000fe40000011600 */
[----:B------:R-:W-:Y:S02]  /*0bb0*/  LOP3.LUT R10, R7, 0xff, RZ, 0xc0, !PT ;  /* 0x000000ff070a7812 */ /* 0x000fe400078ec0ff */
[----:B------:R-:W-:-:S03]  /*0bc0*/  LOP3.LUT R8, R3, 0xff, RZ, 0xc0, !PT ;  /* 0x000000ff03087812 */ /* 0x000fc600078ec0ff */
[----:B------:R-:W-:Y:S01]  /*0bd0*/  VIADD R13, R10, 0xffffffff ;  /* 0xffffffff0a0d7836 */ /* 0x000fe20000000000 */
[----:B------:R-:W-:-:S04]  /*0be0*/  IADD3 R12, PT, PT, R8, -0x1, RZ ;  /* 0xffffffff080c7810 */ /* 0x000fc80007ffe0ff */
[----:B------:R-:W-:-:S04]  /*0bf0*/  ISETP.GT.U32.AND P0, PT, R13, 0xfd, PT ;  /* 0x000000fd0d00780c */ /* 0x000fc80003f04070 */
[----:B------:R-:W-:-:S13]  /*0c00*/  ISETP.GT.U32.OR P0, PT, R12, 0xfd, P0 ;  /* 0x000000fd0c00780c */ /* 0x000fda0000704470 */
[----:B------:R-:W-:Y:S01]  /*0c10*/  @!P0 IMAD.MOV.U32 R7, RZ, RZ, RZ ;  /* 0x000000ffff078224 */ /* 0x000fe200078e00ff */
[----:B------:R-:W-:Y:S06]  /*0c20*/  @!P0 BRA `(.L_x_11) ;  /* 0x0000000000608947 */ /* 0x000fec0003800000 */
[----:B------:R-:W-:Y:S02]  /*0c30*/  FSETP.GTU.FTZ.AND P0, PT, |R0|, +INF , PT ;  /* 0x7f8000000000780b */ /* 0x000fe40003f1c200 */
[----:B------:R-:W-:Y:S02]  /*0c40*/  FSETP.GTU.FTZ.AND P1, PT, |R9|, +INF , PT ;  /* 0x7f8000000900780b */ /* 0x000fe40003f3c200 */
[----:B------:R-:W-:Y:S02]  /*0c50*/  MOV R3, R9 ;  /* 0x0000000900037202 */ /* 0x000fe40000000f00 */
[----:B------:R-:W-:-:S13]  /*0c60*/  PLOP3.LUT P0, PT, P0, P1, PT, 0xf8, 0x8f ;  /* 0x00000000008f781c */ /* 0x000fda0000703f70 */
[----:B------:R-:W-:Y:S05]  /*0c70*/  @P0 BRA `(.L_x_12) ;  /* 0x0000000400440947 */ /* 0x000fea0003800000 */
[----:B------:R-:W-:-:S13]  /*0c80*/  LOP3.LUT P0, RZ, R9, 0x7fffffff, R11, 0xc8, !PT ;  /* 0x7fffffff09ff7812 */ /* 0x000fda000780c80b */
[----:B------:R-:W-:Y:S05]  /*0c90*/  @!P0 BRA `(.L_x_13) ;  /* 0x0000000400348947 */ /* 0x000fea0003800000 */
[C---:B------:R-:W-:Y:S02]  /*0ca0*/  FSETP.NEU.FTZ.AND P2, PT, |R0|.reuse, +INF , PT ;  /* 0x7f8000000000780b */ /* 0x040fe40003f5d200 */
[----:B------:R-:W-:Y:S02]  /*0cb0*/  FSETP.NEU.FTZ.AND P1, PT, |R3|, +INF , PT ;  /* 0x7f8000000300780b */ /* 0x000fe40003f3d200 */
[----:B------:R-:W-:-:S11]  /*0cc0*/  FSETP.NEU.FTZ.AND P0, PT, |R0|, +INF , PT ;  /* 0x7f8000000000780b */ /* 0x000fd60003f1d200 */
[----:B------:R-:W-:Y:S05]  /*0cd0*/  @!P1 BRA !P2, `(.L_x_13) ;  /* 0x0000000400249947 */ /* 0x000fea0005000000 */
[----:B------:R-:W-:-:S04]  /*0ce0*/  LOP3.LUT P2, RZ, R11, 0x7fffffff, RZ, 0xc0, !PT ;  /* 0x7fffffff0bff7812 */ /* 0x000fc8000784c0ff */
[----:B------:R-:W-:-:S13]  /*0cf0*/  PLOP3.LUT P1, PT, P1, P2, PT, 0x2f, 0xf2 ;  /* 0x0000000000f2781c */ /* 0x000fda0000f24577 */
[----:B------:R-:W-:Y:S05]  /*0d00*/  @P1 BRA `(.L_x_14) ;  /* 0x0000000400101947 */ /* 0x000fea0003800000 */
[----:B------:R-:W-:-:S04]  /*0d10*/  LOP3.LUT P1, RZ, R9, 0x7fffffff, RZ, 0xc0, !PT ;  /* 0x7fffffff09ff7812 */ /* 0x000fc8000782c0ff */
[----:B------:R-:W-:-:S13]  /*0d20*/  PLOP3.LUT P0, PT, P0, P1, PT, 0x2f, 0xf2 ;  /* 0x0000000000f2781c */ /* 0x000fda0000702577 */
[----:B------:R-:W-:Y:S05]  /*0d30*/  @P0 BRA `(.L_x_15) ;  /* 0x0000000000f80947 */ /* 0x000fea0003800000 */
[----:B------:R-:W-:Y:S02]  /*0d40*/  ISETP.GE.AND P0, PT, R12, RZ, PT ;  /* 0x000000ff0c00720c */ /* 0x000fe40003f06270 */
[----:B------:R-:W-:-:S11]  /*0d50*/  ISETP.GE.AND P1, PT, R13, RZ, PT ;  /* 0x000000ff0d00720c */ /* 0x000fd60003f26270 */
[----:B------:R-:W-:Y:S02]  /*0d60*/  @P0 IMAD.MOV.U32 R7, RZ, RZ, RZ ;  /* 0x000000ffff070224 */ /* 0x000fe400078e00ff */
[----:B------:R-:W-:Y:S01]  /*0d70*/  @!P0 FFMA R11, R0, 1.84467440737095516160e+19, RZ ;  /* 0x5f800000000b8823 */ /* 0x000fe200000000ff */
[----:B------:R-:W-:Y:S02]  /*0d80*/  @!P0 IMAD.MOV.U32 R7, RZ, RZ, -0x40 ;  /* 0xffffffc0ff078424 */ /* 0x000fe400078e00ff */
[----:B------:R-:W-:-:S03]  /*0d90*/  @!P1 FFMA R9, R3, 1.84467440737095516160e+19, RZ ;  /* 0x5f80000003099823 */ /* 0x000fc600000000ff */
[----:B------:R-:W-:-:S07]  /*0da0*/  @!P1 IADD3 R7, PT, PT, R7, 0x40, RZ ;  /* 0x0000004007079810 */ /* 0x000fce0007ffe0ff */
.L_x_11:
[----:B------:R-:W-:Y:S01]  /*0db0*/  LEA R0, R10, 0xc0800000, 0x17 ;  /* 0xc08000000a007811 */ /* 0x000fe200078eb8ff */
[----:B------:R-:W-:-:S04]  /*0dc0*/  VIADD R8, R8, 0xffffff81 ;  /* 0xffffff8108087836 */ /* 0x000fc80000000000 */
[----:B------:R-:W-:Y:S02]  /*0dd0*/  IMAD.IADD R9, R9, 0x1, -R0 ;  /* 0x0000000109097824 */ /* 0x000fe400078e0a00 */
[C---:B------:R-:W-:Y:S01]  /*0de0*/  IMAD R0, R8.reuse, -0x800000, R11 ;  /* 0xff80000008007824 */ /* 0x040fe200078e020b */
[----:B------:R-:W-:Y:S01]  /*0df0*/  IADD3 R8, PT, PT, R8, 0x7f, -R10 ;  /* 0x0000007f08087810 */ /* 0x000fe20007ffe80a */
[----:B------:R-:W0:Y:S01]  /*0e00*/  MUFU.RCP R3, R9 ;  /* 0x0000000900037308 */ /* 0x000e220000001000 */
[----:B------:R-:W-:Y:S02]  /*0e10*/  FADD.FTZ R13, -R9, -RZ ;  /* 0x800000ff090d7221 */ /* 0x000fe40000010100 */
[----:B------:R-:W-:Y:S02]  /*0e20*/  IADD3 R8, PT, PT, R8, R7, RZ ;  /* 0x0000000708087210 */ /* 0x000fe40007ffe0ff */
[----:B0-----:R-:W-:-:S04]  /*0e30*/  FFMA R12, R3, R13, 1 ;  /* 0x3f800000030c7423 */ /* 0x001fc8000000000d */
[----:B------:R-:W-:-:S04]  /*0e40*/  FFMA R14, R3, R12, R3 ;  /* 0x0000000c030e7223 */ /* 0x000fc80000000003 */
[----:B------:R-:W-:-:S04]  /*0e50*/  FFMA R3, R0, R14, RZ ;  /* 0x0000000e00037223 */ /* 0x000fc800000000ff */
[----:B------:R-:W-:-:S04]  /*0e60*/  FFMA R12, R13, R3, R0 ;  /* 0x000000030d0c7223 */ /* 0x000fc80000000000 */
[----:B------:R-:W-:-:S04]  /*0e70*/  FFMA R11, R14, R12, R3 ;  /* 0x0000000c0e0b7223 */ /* 0x000fc80000000003 */
[----:B------:R-:W-:-:S04]  /*0e80*/  FFMA R12, R13, R11, R0 ;  /* 0x0000000b0d0c7223 */ /* 0x000fc80000000000 */
[----:B------:R-:W-:-:S05]  /*0e90*/  FFMA R0, R14, R12, R11 ;  /* 0x0000000c0e007223 */ /* 0x000fca000000000b */
[----:B------:R-:W-:-:S04]  /*0ea0*/  SHF.R.U32.HI R3, RZ, 0x17, R0 ;  /* 0x00000017ff037819 */ /* 0x000fc80000011600 */
[----:B------:R-:W-:-:S05]  /*0eb0*/  LOP3.LUT R3, R3, 0xff, RZ, 0xc0, !PT ;  /* 0x000000ff03037812 */ /* 0x000fca00078ec0ff */
[----:B------:R-:W-:-:S04]  /*0ec0*/  IMAD.IADD R9, R3, 0x1, R8 ;  /* 0x0000000103097824 */ /* 0x000fc800078e0208 */
[----:B------:R-:W-:-:S05]  /*0ed0*/  VIADD R3, R9, 0xffffffff ;  /* 0xffffffff09037836 */ /* 0x000fca0000000000 */
[----:B------:R-:W-:-:S13]  /*0ee0*/  ISETP.GE.U32.AND P0, PT, R3, 0xfe, PT ;  /* 0x000000fe0300780c */ /* 0x000fda0003f06070 */
[----:B------:R-:W-:Y:S05]  /*0ef0*/  @!P0 BRA `(.L_x_16) ;  /* 0x0000000000808947 */ /* 0x000fea0003800000 */
[----:B------:R-:W-:-:S13]  /*0f00*/  ISETP.GT.AND P0, PT, R9, 0xfe, PT ;  /* 0x000000fe0900780c */ /* 0x000fda0003f04270 */
[----:B------:R-:W-:Y:S05]  /*0f10*/  @P0 BRA `(.L_x_17) ;  /* 0x00000000006c0947 */ /* 0x000fea0003800000 */
[----:B------:R-:W-:-:S13]  /*0f20*/  ISETP.GE.AND P0, PT, R9, 0x1, PT ;  /* 0x000000010900780c */ /* 0x000fda0003f06270 */
[----:B------:R-:W-:Y:S05]  /*0f30*/  @P0 BRA `(.L_x_18) ;  /* 0x0000000000980947 */ /* 0x000fea0003800000 */
[----:B------:R-:W-:Y:S02]  /*0f40*/  ISETP.GE.AND P0, PT, R9, -0x18, PT ;  /* 0xffffffe80900780c */ /* 0x000fe40003f06270 */
[----:B------:R-:W-:-:S11]  /*0f50*/  LOP3.LUT R0, R0, 0x80000000, RZ, 0xc0, !PT ;  /* 0x8000000000007812 */ /* 0x000fd600078ec0ff */
[----:B------:R-:W-:Y:S05]  /*0f60*/  @!P0 BRA `(.L_x_18) ;  /* 0x00000000008c8947 */ /* 0x000fea0003800000 */
[CCC-:B------:R-:W-:Y:S01]  /*0f70*/  FFMA.RZ R3, R14.reuse, R12.reuse, R11.reuse ;  /* 0x0000000c0e037223 */ /* 0x1c0fe2000000c00b */
[C---:B------:R-:W-:Y:S01]  /*0f80*/  IADD3 R10, PT, PT, R9.reuse, 0x20, RZ ;  /* 0x00000020090a7810 */ /* 0x040fe20007ffe0ff */
[CCC-:B------:R-:W-:Y:S01]  /*0f90*/  FFMA.RM R8, R14.reuse, R12.reuse, R11.reuse ;  /* 0x0000000c0e087223 */ /* 0x1c0fe2000000400b */
[----:B------:R-:W-:Y:S02]  /*0fa0*/  ISETP.NE.AND P2, PT, R9, RZ, PT ;  /* 0x000000ff0900720c */ /* 0x000fe40003f45270 */
[----:B------:R-:W-:Y:S01]  /*0fb0*/  LOP3.LUT R7, R3, 0x7fffff, RZ, 0xc0, !PT ;  /* 0x007fffff03077812 */ /* 0x000fe200078ec0ff */
[----:B------:R-:W-:Y:S01]  /*0fc0*/  FFMA.RP R3, R14, R12, R11 ;  /* 0x0000000c0e037223 */ /* 0x000fe2000000800b */
[----:B------:R-:W-:Y:S01]  /*0fd0*/  ISETP.NE.AND P1, PT, R9, RZ, PT ;  /* 0x000000ff0900720c */ /* 0x000fe20003f25270 */
[----:B------:R-:W-:Y:S01]  /*0fe0*/  IMAD.MOV R9, RZ, RZ, -R9 ;  /* 0x000000ffff097224 */ /* 0x000fe200078e0a09 */
[----:B------:R-:W-:Y:S02]  /*0ff0*/  LOP3.LUT R7, R7, 0x800000, RZ, 0xfc, !PT ;  /* 0x0080000007077812 */ /* 0x000fe400078efcff */
[----:B------:R-:W-:-:S02]  /*1000*/  FSETP.NEU.FTZ.AND P0, PT, R3, R8, PT ;  /* 0x000000080300720b */ /* 0x000fc40003f1d000 */
[----:B------:R-:W-:Y:S02]  /*1010*/  SHF.L.U32 R10, R7, R10, RZ ;  /* 0x0000000a070a7219 */ /* 0x000fe400000006ff */
[----:B------:R-:W-:Y:S02]  /*1020*/  SEL R8, R9, RZ, P2 ;  /* 0x000000ff09087207 */ /* 0x000fe40001000000 */
[----:B------:R-:W-:Y:S02]  /*1030*/  ISETP.NE.AND P1, PT, R10, RZ, P1 ;  /* 0x000000ff0a00720c */ /* 0x000fe40000f25270 */
[----:B------:R-:W-:Y:S02]  /*1040*/  SHF.R.U32.HI R8, RZ, R8, R7 ;  /* 0x00000008ff087219 */ /* 0x000fe40000011607 */
[----:B------:R-:W-:Y:S02]  /*1050*/  PLOP3.LUT P0, PT, P0, P1, PT, 0xf8, 0x8f ;  /* 0x00000000008f781c */ /* 0x000fe40000703f70 */
[----:B------:R-:W-:-:S02]  /*1060*/  SHF.R.U32.HI R10, RZ, 0x1, R8 ;  /* 0x00000001ff0a7819 */ /* 0x000fc40000011608 */
[----:B------:R-:W-:-:S04]  /*1070*/  SEL R3, RZ, 0x1, !P0 ;  /* 0x00000001ff037807 */ /* 0x000fc80004000000 */
[----:B------:R-:W-:-:S04]  /*1080*/  LOP3.LUT R3, R3, 0x1, R10, 0xf8, !PT ;  /* 0x0000000103037812 */ /* 0x000fc800078ef80a */
[----:B------:R-:W-:-:S05]  /*1090*/  LOP3.LUT R3, R3, R8, RZ, 0xc0, !PT ;  /* 0x0000000803037212 */ /* 0x000fca00078ec0ff */
[----:B------:R-:W-:-:S05]  /*10a0*/  IMAD.IADD R3, R10, 0x1, R3 ;  /* 0x000000010a037824 */ /* 0x000fca00078e0203 */
[----:B------:R-:W-:Y:S01]  /*10b0*/  LOP3.LUT R0, R3, R0, RZ, 0xfc, !PT ;  /* 0x0000000003007212 */ /* 0x000fe200078efcff */
[----:B------:R-:W-:Y:S06]  /*10c0*/  BRA `(.L_x_18) ;  /* 0x0000000000347947 */ /* 0x000fec0003800000 */
.L_x_17:
[----:B------:R-:W-:-:S04]  /*10d0*/  LOP3.LUT R0, R0, 0x80000000, RZ, 0xc0, !PT ;  /* 0x8000000000007812 */ /* 0x000fc800078ec0ff */
[----:B------:R-:W-:Y:S01]  /*10e0*/  LOP3.LUT R0, R0, 0x7f800000, RZ, 0xfc, !PT ;  /* 0x7f80000000007812 */ /* 0x000fe200078efcff */
[----:B------:R-:W-:Y:S06]  /*10f0*/  BRA `(.L_x_18) ;  /* 0x0000000000287947 */ /* 0x000fec0003800000 */
.L_x_16:
[----:B------:R-:W-:Y:S01]  /*1100*/  LEA R0, R8, R0, 0x17 ;  /* 0x0000000008007211 */ /* 0x000fe200078eb8ff */
[----:B------:R-:W-:Y:S06]  /*1110*/  BRA `(.L_x_18) ;  /* 0x0000000000207947 */ /* 0x000fec0003800000 */
.L_x_15:
[----:B------:R-:W-:-:S04]  /*1120*/  LOP3.LUT R0, R9, 0x80000000, R11, 0x48, !PT ;  /* 0x8000000009007812 */ /* 0x000fc800078e480b */
[----:B------:R-:W-:Y:S01]  /*1130*/  LOP3.LUT R0, R0, 0x7f800000, RZ, 0xfc, !PT ;  /* 0x7f80000000007812 */ /* 0x000fe200078efcff */
[----:B------:R-:W-:Y:S06]  /*1140*/  BRA `(.L_x_18) ;  /* 0x0000000000147947 */ /* 0x000fec0003800000 */
.L_x_14:
[----:B------:R-:W-:Y:S01]  /*1150*/  LOP3.LUT R0, R9, 0x80000000, R11, 0x48, !PT ;  /* 0x8000000009007812 */ /* 0x000fe200078e480b */
[----:B------:R-:W-:Y:S06]  /*1160*/  BRA `(.L_x_18) ;  /* 0x00000000000c7947 */ /* 0x000fec0003800000 */
.L_x_13:
[----:B------:R-:W0:Y:S01]  /*1170*/  MUFU.RSQ R0, -QNAN ;  /* 0xffc0000000007908 */ /* 0x000e220000001400 */
[----:B------:R-:W-:Y:S05]  /*1180*/  BRA `(.L_x_18) ;  /* 0x0000000000047947 */ /* 0x000fea0003800000 */
.L_x_12:
[----:B------:R-:W-:-:S07]  /*1190*/  FADD.FTZ R0, R0, R3 ;  /* 0x0000000300007221 */ /* 0x000fce0000010000 */
.L_x_18:
[----:B------:R-:W-:-:S04]  /*11a0*/  IMAD.MOV.U32 R7, RZ, RZ, 0x0 ;  /* 0x00000000ff077424 */ /* 0x000fc800078e00ff */
[----:B0-----:R-:W-:Y:S05]  /*11b0*/  RET.REL.NODEC R6 `(_Z9logarithmPffi) ;  /* 0xffffffec06907950 */ /* 0x001fea0003c3ffff */
.L_x_19:
[----:B------:R-:W-:-:S00]  /*11c0*/  BRA `(.L_x_19) ;  /* 0xfffffffc00fc7947 */ /* 0x000fc0000383ffff */
[----:B------:R-:W-:-:S00]  /*11d0*/  NOP ;  /* 0x0000000000007918 */ /* 0x000fc00000000000 */
        /* <DEDUP_REMOVED lines=10> */
.L_x_21:


//--------------------- .nv.shared.reserved.0     --------------------------
	.section	.nv.shared.reserved.0,"aw",@nobits
	.weak		__nv_reservedSMEM_offset_0_alias
	.size		__nv_reservedSMEM_offset_0_alias, 0, 64
	.other		__nv_reservedSMEM_offset_0_alias,@"STO_CUDA_RESERVED_SHARED STV_DEFAULT"
__nv_reservedSMEM_offset_0_alias:
	.zero		0
	.zero		64


//--------------------- .nv.constant0._Z9logarithmPffi --------------------------
	.section	.nv.constant0._Z9logarithmPffi,"a",@progbits
	.sectionflags	@""
	.align	4
.nv.constant0._Z9logarithmPffi:
	.zero		912


//--------------------- SYMBOLS --------------------------

	.type		.nv.reservedSmem.offset0,@object
	.size		.nv.reservedSmem.offset0,0x4
